//
// Generated by NVIDIA NVVM Compiler
//
// Compiler Build ID: CL-36424714
// Cuda compilation tools, release 13.0, V13.0.88
// Based on NVVM 20.0.0
//

.version 9.0
.target sm_100
.address_size 64

	// .globl	_Z18gaussianBlurKernelPKhPhii
.const .align 4 .b8 d_kernel[36] = {0, 0, 128, 61, 0, 0, 0, 62, 0, 0, 128, 61, 0, 0, 0, 62, 0, 0, 128, 62, 0, 0, 0, 62, 0, 0, 128, 61, 0, 0, 0, 62, 0, 0, 128, 61};

.visible .entry _Z18gaussianBlurKernelPKhPhii(
	.param .u64 .ptr .align 1 _Z18gaussianBlurKernelPKhPhii_param_0,
	.param .u64 .ptr .align 1 _Z18gaussianBlurKernelPKhPhii_param_1,
	.param .u32 _Z18gaussianBlurKernelPKhPhii_param_2,
	.param .u32 _Z18gaussianBlurKernelPKhPhii_param_3
)
{
	.reg .pred 	%p<10>;
	.reg .b16 	%rs<10>;
	.reg .b32 	%r<28>;
	.reg .b32 	%f<31>;
	.reg .b64 	%rd<36>;

	ld.param.u64 	%rd1, [_Z18gaussianBlurKernelPKhPhii_param_0];
	ld.param.u64 	%rd2, [_Z18gaussianBlurKernelPKhPhii_param_1];
	ld.param.u32 	%r3, [_Z18gaussianBlurKernelPKhPhii_param_2];
	ld.param.u32 	%r5, [_Z18gaussianBlurKernelPKhPhii_param_3];
	mov.u32 	%r6, %ctaid.x;
	mov.u32 	%r7, %ntid.x;
	mov.u32 	%r8, %tid.x;
	mad.lo.s32 	%r1, %r6, %r7, %r8;
	mov.u32 	%r9, %ctaid.y;
	mov.u32 	%r10, %ntid.y;
	mov.u32 	%r11, %tid.y;
	mad.lo.s32 	%r12, %r9, %r10, %r11;
	setp.ge.s32 	%p1, %r1, %r3;
	setp.ge.s32 	%p2, %r12, %r5;
	or.pred  	%p3, %p1, %p2;
	@%p3 bra 	$L__BB0_2;
	cvta.to.global.u64 	%rd3, %rd2;
	cvta.to.global.u64 	%rd4, %rd1;
	add.s32 	%r13, %r3, -1;
	add.s32 	%r14, %r5, -1;
	cvt.s64.s32 	%rd5, %r3;
	max.s32 	%r15, %r1, 1;
	add.s32 	%r16, %r15, -1;
	setp.lt.s32 	%p4, %r3, 1;
	selp.b32 	%r17, %r13, %r16, %p4;
	cvt.s64.s32 	%rd6, %r17;
	max.u32 	%r18, %r12, 1;
	add.s32 	%r19, %r18, -1;
	cvt.u64.u32 	%rd7, %r19;
	mul.lo.s64 	%rd8, %rd7, %rd5;
	add.s64 	%rd9, %rd8, %rd6;
	add.s64 	%rd10, %rd4, %rd9;
	ld.global.u8 	%rs1, [%rd10];
	cvt.rn.f32.u16 	%f1, %rs1;
	ld.const.f32 	%f2, [d_kernel];
	fma.rn.f32 	%f3, %f2, %f1, 0f00000000;
	max.s32 	%r20, %r1, 0;
	setp.gt.s32 	%p5, %r3, 0;
	selp.b32 	%r21, %r20, %r13, %p5;
	cvt.s64.s32 	%rd11, %r21;
	add.s64 	%rd12, %rd8, %rd11;
	add.s64 	%rd13, %rd4, %rd12;
	ld.global.u8 	%rs2, [%rd13];
	cvt.rn.f32.u16 	%f4, %rs2;
	ld.const.f32 	%f5, [d_kernel+4];
	fma.rn.f32 	%f6, %f5, %f4, %f3;
	max.s32 	%r22, %r1, -1;
	add.s32 	%r23, %r22, 1;
	setp.lt.s32 	%p6, %r23, %r3;
	selp.b32 	%r24, %r23, %r13, %p6;
	cvt.s64.s32 	%rd14, %r24;
	add.s64 	%rd15, %rd8, %rd14;
	add.s64 	%rd16, %rd4, %rd15;
	ld.global.u8 	%rs3, [%rd16];
	cvt.rn.f32.u16 	%f7, %rs3;
	ld.const.f32 	%f8, [d_kernel+8];
	fma.rn.f32 	%f9, %f8, %f7, %f6;
	cvt.u64.u32 	%rd17, %r12;
	mul.lo.s64 	%rd18, %rd17, %rd5;
	add.s64 	%rd19, %rd18, %rd6;
	add.s64 	%rd20, %rd4, %rd19;
	ld.global.u8 	%rs4, [%rd20];
	cvt.rn.f32.u16 	%f10, %rs4;
	ld.const.f32 	%f11, [d_kernel+12];
	fma.rn.f32 	%f12, %f11, %f10, %f9;
	add.s64 	%rd21, %rd18, %rd11;
	add.s64 	%rd22, %rd4, %rd21;
	ld.global.u8 	%rs5, [%rd22];
	cvt.rn.f32.u16 	%f13, %rs5;
	ld.const.f32 	%f14, [d_kernel+16];
	fma.rn.f32 	%f15, %f14, %f13, %f12;
	add.s64 	%rd23, %rd18, %rd14;
	add.s64 	%rd24, %rd4, %rd23;
	ld.global.u8 	%rs6, [%rd24];
	cvt.rn.f32.u16 	%f16, %rs6;
	ld.const.f32 	%f17, [d_kernel+20];
	fma.rn.f32 	%f18, %f17, %f16, %f15;
	add.s32 	%r25, %r12, 1;
	setp.lt.u32 	%p7, %r25, %r5;
	selp.b32 	%r26, %r25, %r14, %p7;
	cvt.u64.u32 	%rd25, %r26;
	mul.lo.s64 	%rd26, %rd25, %rd5;
	add.s64 	%rd27, %rd26, %rd6;
	add.s64 	%rd28, %rd4, %rd27;
	ld.global.u8 	%rs7, [%rd28];
	cvt.rn.f32.u16 	%f19, %rs7;
	ld.const.f32 	%f20, [d_kernel+24];
	fma.rn.f32 	%f21, %f20, %f19, %f18;
	add.s64 	%rd29, %rd26, %rd11;
	add.s64 	%rd30, %rd4, %rd29;
	ld.global.u8 	%rs8, [%rd30];
	cvt.rn.f32.u16 	%f22, %rs8;
	ld.const.f32 	%f23, [d_kernel+28];
	fma.rn.f32 	%f24, %f23, %f22, %f21;
	add.s64 	%rd31, %rd26, %rd14;
	add.s64 	%rd32, %rd4, %rd31;
	ld.global.u8 	%rs9, [%rd32];
	cvt.rn.f32.u16 	%f25, %rs9;
	ld.const.f32 	%f26, [d_kernel+32];
	fma.rn.f32 	%f27, %f26, %f25, %f24;
	setp.lt.f32 	%p8, %f27, 0f00000000;
	selp.f32 	%f28, 0f00000000, %f27, %p8;
	setp.gt.f32 	%p9, %f28, 0f437F0000;
	selp.f32 	%f29, 0f437F0000, %f28, %p9;
	add.f32 	%f30, %f29, 0f3F000000;
	cvt.rzi.u32.f32 	%r27, %f30;
	cvt.s64.s32 	%rd33, %r1;
	add.s64 	%rd34, %rd18, %rd33;
	add.s64 	%rd35, %rd3, %rd34;
	st.global.u8 	[%rd35], %r27;
$L__BB0_2:
	ret;

}


// ===== COMPILED SASS (sm_100) =====

	.target	sm_100

	.elftype	@"ET_EXEC"


//--------------------- .note.nv.tkinfo           --------------------------
	.section	.note.nv.tkinfo,"",@"SHT_NOTE"
	.sectionflags	@"SHF_NOTE_NV_TKINFO"
	.tkinfo
        /*0018*/ 	.word	0x00000002
        /*0030*/ 	.string	""
        /*0030*/ 	.string	"ptxas"
        /*0030*/ 	.string	"Cuda compilation tools, release 13.0, V13.0.88"
        /*0030*/ 	.string	"Build cuda_13.0.r13.0/compiler.36424714_0"
        /*0030*/ 	.string	"-arch sm_100 -m 64 "



//--------------------- .note.nv.cuinfo           --------------------------
	.section	.note.nv.cuinfo,"",@"SHT_NOTE"
	.sectionflags	@"SHF_NOTE_NV_CUINFO"
        /*0018*/ 	.short	0x0002
        /*001a*/ 	.short	0x0064
        /*001c*/ 	.short	0x0082
	.zero		2


//--------------------- .nv.info                  --------------------------
	.section	.nv.info,"",@"SHT_CUDA_INFO"
	.align	4


	//----- nvinfo : EIATTR_REGCOUNT
	.align		4
        /*0000*/ 	.byte	0x04, 0x2f
        /*0002*/ 	.short	(.L_2 - .L_1)
	.align		4
.L_1:
        /*0004*/ 	.word	index@(_Z18gaussianBlurKernelPKhPhii)
        /*0008*/ 	.word	0x00000020


	//----- nvinfo : EIATTR_FRAME_SIZE
	.align		4
.L_2:
        /*000c*/ 	.byte	0x04, 0x11
        /*000e*/ 	.short	(.L_4 - .L_3)
	.align		4
.L_3:
        /*0010*/ 	.word	index@(_Z18gaussianBlurKernelPKhPhii)
        /*0014*/ 	.word	0x00000000


	//----- nvinfo : EIATTR_MIN_STACK_SIZE
	.align		4
.L_4:
        /*0018*/ 	.byte	0x04, 0x12
        /*001a*/ 	.short	(.L_6 - .L_5)
	.align		4
.L_5:
        /*001c*/ 	.word	index@(_Z18gaussianBlurKernelPKhPhii)
        /*0020*/ 	.word	0x00000000
.L_6:


//--------------------- .nv.compat                --------------------------
	.section	.nv.compat,"",@"SHT_CUDA_COMPAT_INFO"
	.align	4
        /*0000*/ 	.byte	0x02, 0x09, 0x00, 0x00, 0x02, 0x02, 0x01, 0x00, 0x02, 0x05, 0x05, 0x00, 0x03, 0x07, 0x01, 0x01
        /*0010*/ 	.byte	0x02, 0x03, 0x00, 0x00, 0x02, 0x06, 0x01, 0x00, 0x04, 0x0b, 0x08, 0x00, 0x09, 0x00, 0x00, 0x00
        /*0020*/ 	.byte	0x00, 0x00, 0x00, 0x00


//--------------------- .nv.info._Z18gaussianBlurKernelPKhPhii --------------------------
	.section	.nv.info._Z18gaussianBlurKernelPKhPhii,"",@"SHT_CUDA_INFO"
	.sectionflags	@""
	.align	4


	//----- nvinfo : EIATTR_CUDA_API_VERSION
	.align		4
        /*0000*/ 	.byte	0x04, 0x37
        /*0002*/ 	.short	(.L_8 - .L_7)
.L_7:
        /*0004*/ 	.word	0x00000082


	//----- nvinfo : EIATTR_KPARAM_INFO
	.align		4
.L_8:
        /*0008*/ 	.byte	0x04, 0x17
        /*000a*/ 	.short	(.L_10 - .L_9)
.L_9:
        /*000c*/ 	.word	0x00000000
        /*0010*/ 	.short	0x0003
        /*0012*/ 	.short	0x0014
        /*0014*/ 	.byte	0x00, 0xf0, 0x11, 0x00


	//----- nvinfo : EIATTR_KPARAM_INFO
	.align		4
.L_10:
        /*0018*/ 	.byte	0x04, 0x17
        /*001a*/ 	.short	(.L_12 - .L_11)
.L_11:
        /*001c*/ 	.word	0x00000000
        /*0020*/ 	.short	0x0002
        /*0022*/ 	.short	0x0010
        /*0024*/ 	.byte	0x00, 0xf0, 0x11, 0x00


	//----- nvinfo : EIATTR_KPARAM_INFO
	.align		4
.L_12:
        /*0028*/ 	.byte	0x04, 0x17
        /*002a*/ 	.short	(.L_14 - .L_13)
.L_13:
        /*002c*/ 	.word	0x00000000
        /*0030*/ 	.short	0x0001
        /*0032*/ 	.short	0x0008
        /*0034*/ 	.byte	0x00, 0xf5, 0x21, 0x00


	//----- nvinfo : EIATTR_KPARAM_INFO
	.align		4
.L_14:
        /*0038*/ 	.byte	0x04, 0x17
        /*003a*/ 	.short	(.L_16 - .L_15)
.L_15:
        /*003c*/ 	.word	0x00000000
        /*0040*/ 	.short	0x0000
        /*0042*/ 	.short	0x0000
        /*0044*/ 	.byte	0x00, 0xf5, 0x21, 0x00


	//----- nvinfo : EIATTR_SPARSE_MMA_MASK
	.align		4
.L_16:
        /*0048*/ 	.byte	0x03, 0x50
        /*004a*/ 	.short	0x0000


	//----- nvinfo : EIATTR_MAXREG_COUNT
	.align		4
        /*004c*/ 	.byte	0x03, 0x1b
        /*004e*/ 	.short	0x00ff


	//----- nvinfo : EIATTR_MERCURY_ISA_VERSION
	.align		4
        /*0050*/ 	.byte	0x03, 0x5f
        /*0052*/ 	.short	0x0101


	//----- nvinfo : EIATTR_VRC_CTA_INIT_COUNT
	.align		4
        /*0054*/ 	.byte	0x02, 0x4a
	.zero		1
	.zero		1


	//----- nvinfo : EIATTR_EXIT_INSTR_OFFSETS
	.align		4
        /*0058*/ 	.byte	0x04, 0x1c
        /*005a*/ 	.short	(.L_18 - .L_17)


	//   ....[0]....
.L_17:
        /*005c*/ 	.word	0x000000c0


	//   ....[1]....
        /*0060*/ 	.word	0x000006a0


	//----- nvinfo : EIATTR_CBANK_PARAM_SIZE
	.align		4
.L_18:
        /*0064*/ 	.byte	0x03, 0x19
        /*0066*/ 	.short	0x0018


	//----- nvinfo : EIATTR_PARAM_CBANK
	.align		4
        /*0068*/ 	.byte	0x04, 0x0a
        /*006a*/ 	.short	(.L_20 - .L_19)
	.align		4
.L_19:
        /*006c*/ 	.word	index@(.nv.constant0._Z18gaussianBlurKernelPKhPhii)
        /*0070*/ 	.short	0x0380
        /*0072*/ 	.short	0x0018


	//----- nvinfo : EIATTR_SW_WAR
	.align		4
.L_20:
        /*0074*/ 	.byte	0x04, 0x36
        /*0076*/ 	.short	(.L_22 - .L_21)
.L_21:
        /*0078*/ 	.word	0x00000008
.L_22:


//--------------------- .nv.callgraph             --------------------------
	.section	.nv.callgraph,"",@"SHT_CUDA_CALLGRAPH"
	.align	4
	.sectionentsize	8
	.align		4
        /*0000*/ 	.word	0x00000000
	.align		4
        /*0004*/ 	.word	0xffffffff
	.align		4
        /*0008*/ 	.word	0x00000000
	.align		4
        /*000c*/ 	.word	0xfffffffe
	.align		4
        /*0010*/ 	.word	0x00000000
	.align		4
        /*0014*/ 	.word	0xfffffffd
	.align		4
        /*0018*/ 	.word	0x00000000
	.align		4
        /*001c*/ 	.word	0xfffffffc


//--------------------- .nv.constant3             --------------------------
	.section	.nv.constant3,"a",@progbits
	.align	4
.nv.constant3:
	.type		d_kernel,@object
	.size		d_kernel,(.L_0 - d_kernel)
d_kernel:
        /*0000*/ 	.byte	0x00, 0x00, 0x80, 0x3d, 0x00, 0x00, 0x00, 0x3e, 0x00, 0x00, 0x80, 0x3d, 0x00, 0x00, 0x00, 0x3e
        /*0010*/ 	.byte	0x00, 0x00, 0x80, 0x3e, 0x00, 0x00, 0x00, 0x3e, 0x00, 0x00, 0x80, 0x3d, 0x00, 0x00, 0x00, 0x3e
        /*0020*/ 	.byte	0x00, 0x00, 0x80, 0x3d
.L_0:


//--------------------- .text._Z18gaussianBlurKernelPKhPhii --------------------------
	.section	.text._Z18gaussianBlurKernelPKhPhii,"ax",@progbits
	.align	128
        .global         _Z18gaussianBlurKernelPKhPhii
        .type           _Z18gaussianBlurKernelPKhPhii,@function
        .size           _Z18gaussianBlurKernelPKhPhii,(.L_x_1 - _Z18gaussianBlurKernelPKhPhii)
        .other          _Z18gaussianBlurKernelPKhPhii,@"STO_CUDA_ENTRY STV_DEFAULT"
_Z18gaussianBlurKernelPKhPhii:
.text._Z18gaussianBlurKernelPKhPhii:
[----:B------:R-:W-:Y:S01]  /*0000*/  LDC R1, c[0x0][0x37c] ;  /* 0x0000df00ff017b82 */ /* 0x000fe20000000800 */
[----:B------:R-:W0:Y:S07]  /*0010*/  S2R R0, SR_TID.Y ;  /* 0x0000000000007919 */ /* 0x000e2e0000002200 */
[----:B------:R-:W1:Y:S01]  /*0020*/  LDC R6, c[0x0][0x360] ;  /* 0x0000d800ff067b82 */ /* 0x000e620000000800 */
[----:B------:R-:W1:Y:S07]  /*0030*/  S2R R7, SR_TID.X ;  /* 0x0000000000077919 */ /* 0x000e6e0000002100 */
[----:B------:R-:W0:Y:S08]  /*0040*/  S2UR UR5, SR_CTAID.Y ;  /* 0x00000000000579c3 */ /* 0x000e300000002600 */
[----:B------:R-:W0:Y:S08]  /*0050*/  LDC R3, c[0x0][0x364] ;  /* 0x0000d900ff037b82 */ /* 0x000e300000000800 */
[----:B------:R-:W1:Y:S08]  /*0060*/  S2UR UR4, SR_CTAID.X ;  /* 0x00000000000479c3 */ /* 0x000e700000002500 */
[----:B------:R-:W2:Y:S01]  /*0070*/  LDC.64 R8, c[0x0][0x390] ;  /* 0x0000e400ff087b82 */ /* 0x000ea20000000a00 */
[----:B0-----:R-:W-:-:S02]  /*0080*/  IMAD R3, R3, UR5, R0 ;  /* 0x0000000503037c24 */ /* 0x001fc4000f8e0200 */
[----:B-1----:R-:W-:-:S03]  /*0090*/  IMAD R6, R6, UR4, R7 ;  /* 0x0000000406067c24 */ /* 0x002fc6000f8e0207 */
[----:B--2---:R-:W-:-:S04]  /*00a0*/  ISETP.GE.AND P0, PT, R3, R9, PT ;  /* 0x000000090300720c */ /* 0x004fc80003f06270 */
[----:B------:R-:W-:-:S13]  /*00b0*/  ISETP.GE.OR P0, PT, R6, R8, P0 ;  /* 0x000000080600720c */ /* 0x000fda0000706670 */
[----:B------:R-:W-:Y:S05]  /*00c0*/  @P0 EXIT ;  /* 0x000000000000094d */ /* 0x000fea0003800000 */
[----:B------:R-:W-:Y:S01]  /*00d0*/  VIMNMX R0, PT, PT, R6, 0x1, !PT ;  /* 0x0000000106007848 */ /* 0x000fe20007fe0100 */
[C---:B------:R-:W-:Y:S01]  /*00e0*/  VIADD R18, R8.reuse, 0xffffffff ;  /* 0xffffffff08127836 */ /* 0x040fe20000000000 */
[----:B------:R-:W-:Y:S01]  /*00f0*/  ISETP.GT.AND P0, PT, R8, RZ, PT ;  /* 0x000000ff0800720c */ /* 0x000fe20003f04270 */
[----:B------:R-:W0:Y:S01]  /*0100*/  LDCU.128 UR8, c[0x0][0x380] ;  /* 0x00007000ff0877ac */ /* 0x000e220008000c00 */
[----:B------:R-:W-:Y:S01]  /*0110*/  VIMNMX R13, PT, PT, RZ, R6, !PT ;  /* 0x00000006ff0d7248 */ /* 0x000fe20007fe0100 */
[----:B------:R-:W-:Y:S01]  /*0120*/  VIADD R23, R3, 0x1 ;  /* 0x0000000103177836 */ /* 0x000fe20000000000 */
[----:B------:R-:W-:Y:S01]  /*0130*/  VIMNMX R2, PT, PT, R6, -0x1, !PT ;  /* 0xffffffff06027848 */ /* 0x000fe20007fe0100 */
[----:B------:R-:W-:Y:S01]  /*0140*/  VIADD R15, R0, 0xffffffff ;  /* 0xffffffff000f7836 */ /* 0x000fe20000000000 */
[----:B------:R-:W-:Y:S01]  /*0150*/  ISETP.GE.AND P1, PT, R8, 0x1, PT ;  /* 0x000000010800780c */ /* 0x000fe20003f26270 */
[----:B------:R-:W1:Y:S01]  /*0160*/  LDCU.64 UR4, c[0x0][0x358] ;  /* 0x00006b00ff0477ac */ /* 0x000e620008000a00 */
[----:B------:R-:W-:Y:S01]  /*0170*/  SEL R12, R13, R18, P0 ;  /* 0x000000120d0c7207 */ /* 0x000fe20000000000 */
[----:B------:R-:W-:Y:S01]  /*0180*/  VIADD R19, R2, 0x1 ;  /* 0x0000000102137836 */ /* 0x000fe20000000000 */
[----:B------:R-:W-:Y:S01]  /*0190*/  VIMNMX.U32 R5, PT, PT, R3, 0x1, !PT ;  /* 0x0000000103057848 */ /* 0x000fe20007fe0000 */
[----:B------:R-:W2:Y:S01]  /*01a0*/  LDCU.128 UR12, c[0x3][URZ] ;  /* 0x00c00000ff0c77ac */ /* 0x000ea20008000c00 */
[----:B------:R-:W-:-:S02]  /*01b0*/  ISETP.GE.U32.AND P0, PT, R23, R9, PT ;  /* 0x000000091700720c */ /* 0x000fc40003f06070 */
[----:B------:R-:W-:Y:S01]  /*01c0*/  SEL R14, R18, R15, !P1 ;  /* 0x0000000f120e7207 */ /* 0x000fe20004800000 */
[----:B------:R-:W-:Y:S01]  /*01d0*/  VIADD R5, R5, 0xffffffff ;  /* 0xffffffff05057836 */ /* 0x000fe20000000000 */
[----:B------:R-:W-:Y:S01]  /*01e0*/  SHF.R.S32.HI R13, RZ, 0x1f, R12 ;  /* 0x0000001fff0d7819 */ /* 0x000fe2000001140c */
[----:B------:R-:W3:Y:S01]  /*01f0*/  LDCU.128 UR16, c[0x3][0x10] ;  /* 0x00c00200ff1077ac */ /* 0x000ee20008000c00 */
[-C--:B------:R-:W-:Y:S02]  /*0200*/  ISETP.GE.AND P1, PT, R19, R8.reuse, PT ;  /* 0x000000081300720c */ /* 0x080fe40003f26270 */
[----:B------:R-:W-:Y:S01]  /*0210*/  SHF.R.S32.HI R15, RZ, 0x1f, R14 ;  /* 0x0000001fff0f7819 */ /* 0x000fe2000001140e */
[----:B------:R-:W-:Y:S01]  /*0220*/  IMAD.WIDE.U32 R10, R5, R8, R12 ;  /* 0x00000008050a7225 */ /* 0x000fe200078e000c */
[----:B------:R-:W-:Y:S01]  /*0230*/  SHF.R.S32.HI R22, RZ, 0x1f, R8 ;  /* 0x0000001fff167819 */ /* 0x000fe20000011408 */
[----:B------:R-:W4:Y:S01]  /*0240*/  LDCU UR6, c[0x3][0x20] ;  /* 0x00c00400ff0677ac */ /* 0x000f220008000800 */
[----:B------:R-:W-:Y:S01]  /*0250*/  SEL R18, R19, R18, !P1 ;  /* 0x0000001213127207 */ /* 0x000fe20004800000 */
[----:B------:R-:W-:Y:S01]  /*0260*/  IMAD.WIDE.U32 R20, R5, R8, R14 ;  /* 0x0000000805147225 */ /* 0x000fe200078e000e */
[----:B0-----:R-:W-:-:S02]  /*0270*/  IADD3 R26, P2, PT, R10, UR8, RZ ;  /* 0x000000080a1a7c10 */ /* 0x001fc4000ff5e0ff */
[--C-:B------:R-:W-:Y:S01]  /*0280*/  SHF.R.S32.HI R19, RZ, 0x1f, R18.reuse ;  /* 0x0000001fff137819 */ /* 0x100fe20000011412 */
[----:B------:R-:W-:Y:S02]  /*0290*/  IMAD R7, R5, R22, RZ ;  /* 0x0000001605077224 */ /* 0x000fe400078e02ff */
[----:B------:R-:W-:Y:S01]  /*02a0*/  @P0 VIADD R23, R9, 0xffffffff ;  /* 0xffffffff09170836 */ /* 0x000fe20000000000 */
[----:B------:R-:W-:Y:S01]  /*02b0*/  IADD3 R28, P0, PT, R20, UR8, RZ ;  /* 0x00000008141c7c10 */ /* 0x000fe2000ff1e0ff */
[-C--:B------:R-:W-:Y:S01]  /*02c0*/  IMAD.WIDE.U32 R4, R5, R8.reuse, R18 ;  /* 0x0000000805047225 */ /* 0x080fe200078e0012 */
[----:B------:R-:W-:Y:S02]  /*02d0*/  IADD3.X R27, PT, PT, R7, UR9, R11, P2, !PT ;  /* 0x00000009071b7c10 */ /* 0x000fe400097fe40b */
[----:B------:R-:W-:Y:S01]  /*02e0*/  IADD3.X R29, PT, PT, R21, UR9, R7, P0, !PT ;  /* 0x00000009151d7c10 */ /* 0x000fe200087fe407 */
[----:B------:R-:W-:Y:S01]  /*02f0*/  IMAD.WIDE.U32 R10, R3, R8, R12 ;  /* 0x00000008030a7225 */ /* 0x000fe200078e000c */
[----:B------:R-:W-:-:S02]  /*0300*/  IADD3 R24, P0, PT, R4, UR8, RZ ;  /* 0x0000000804187c10 */ /* 0x000fc4000ff1e0ff */
[----:B-1----:R-:W5:Y:S01]  /*0310*/  LDG.E.U8 R4, desc[UR4][R26.64] ;  /* 0x000000041a047981 */ /* 0x002f62000c1e1100 */
[C---:B------:R-:W-:Y:S01]  /*0320*/  IMAD R0, R3.reuse, R22, RZ ;  /* 0x0000001603007224 */ /* 0x040fe200078e02ff */
[----:B------:R-:W-:Y:S01]  /*0330*/  IADD3 R10, P1, PT, R10, UR8, RZ ;  /* 0x000000080a0a7c10 */ /* 0x000fe2000ff3e0ff */
[-C--:B------:R-:W-:Y:S01]  /*0340*/  IMAD.WIDE.U32 R16, R3, R8.reuse, R14 ;  /* 0x0000000803107225 */ /* 0x080fe200078e000e */
[----:B------:R-:W2:Y:S01]  /*0350*/  LDG.E.U8 R2, desc[UR4][R28.64] ;  /* 0x000000041c027981 */ /* 0x000ea2000c1e1100 */
[----:B------:R-:W-:Y:S02]  /*0360*/  IADD3.X R25, PT, PT, R7, UR9, R5, P0, !PT ;  /* 0x0000000907197c10 */ /* 0x000fe400087fe405 */
[----:B------:R-:W-:Y:S02]  /*0370*/  IADD3.X R11, PT, PT, R0, UR9, R11, P1, !PT ;  /* 0x00000009000b7c10 */ /* 0x000fe40008ffe40b */
[----:B------:R-:W-:Y:S01]  /*0380*/  IADD3 R16, P1, PT, R16, UR8, RZ ;  /* 0x0000000810107c10 */ /* 0x000fe2000ff3e0ff */
[-C--:B------:R-:W-:Y:S01]  /*0390*/  IMAD.WIDE.U32 R20, R3, R8.reuse, R18 ;  /* 0x0000000803147225 */ /* 0x080fe200078e0012 */
[----:B------:R-:W3:Y:S02]  /*03a0*/  LDG.E.U8 R5, desc[UR4][R24.64] ;  /* 0x0000000418057981 */ /* 0x000ee4000c1e1100 */
[----:B------:R-:W-:Y:S01]  /*03b0*/  IADD3.X R17, PT, PT, R17, UR9, R0, P1, !PT ;  /* 0x0000000911117c10 */ /* 0x000fe20008ffe400 */
[C---:B------:R-:W-:Y:S01]  /*03c0*/  IMAD.WIDE.U32 R14, R23.reuse, R8, R14 ;  /* 0x00000008170e7225 */ /* 0x040fe200078e000e */
[----:B------:R-:W-:Y:S01]  /*03d0*/  IADD3 R20, P0, PT, R20, UR8, RZ ;  /* 0x0000000814147c10 */ /* 0x000fe2000ff1e0ff */
[----:B------:R-:W4:Y:S02]  /*03e0*/  LDG.E.U8 R10, desc[UR4][R10.64] ;  /* 0x000000040a0a7981 */ /* 0x000f24000c1e1100 */
[----:B------:R-:W-:-:S02]  /*03f0*/  IMAD R7, R23, R22, RZ ;  /* 0x0000001617077224 */ /* 0x000fc400078e02ff */
[----:B------:R-:W4:Y:S01]  /*0400*/  LDG.E.U8 R16, desc[UR4][R16.64] ;  /* 0x0000000410107981 */ /* 0x000f22000c1e1100 */
[CC--:B------:R-:W-:Y:S01]  /*0410*/  IMAD.WIDE.U32 R12, R23.reuse, R8.reuse, R12 ;  /* 0x00000008170c7225 */ /* 0x0c0fe200078e000c */
[----:B------:R-:W-:Y:S02]  /*0420*/  IADD3.X R21, PT, PT, R0, UR9, R21, P0, !PT ;  /* 0x0000000900157c10 */ /* 0x000fe400087fe415 */
[----:B------:R-:W-:Y:S01]  /*0430*/  IADD3 R14, P0, PT, R14, UR8, RZ ;  /* 0x000000080e0e7c10 */ /* 0x000fe2000ff1e0ff */
[----:B------:R-:W-:Y:S01]  /*0440*/  IMAD.WIDE.U32 R18, R23, R8, R18 ;  /* 0x0000000817127225 */ /* 0x000fe200078e0012 */
[----:B------:R-:W-:Y:S01]  /*0450*/  IADD3 R12, P1, PT, R12, UR8, RZ ;  /* 0x000000080c0c7c10 */ /* 0x000fe2000ff3e0ff */
[----:B------:R-:W4:Y:S01]  /*0460*/  LDG.E.U8 R20, desc[UR4][R20.64] ;  /* 0x0000000414147981 */ /* 0x000f22000c1e1100 */
[----:B------:R-:W-:Y:S02]  /*0470*/  IADD3.X R15, PT, PT, R15, UR9, R7, P0, !PT ;  /* 0x000000090f0f7c10 */ /* 0x000fe400087fe407 */
[----:B------:R-:W-:-:S02]  /*0480*/  IADD3.X R13, PT, PT, R7, UR9, R13, P1, !PT ;  /* 0x00000009070d7c10 */ /* 0x000fc40008ffe40d */
[----:B------:R-:W-:Y:S01]  /*0490*/  IADD3 R18, P0, PT, R18, UR8, RZ ;  /* 0x0000000812127c10 */ /* 0x000fe2000ff1e0ff */
[----:B------:R-:W4:Y:S03]  /*04a0*/  LDG.E.U8 R14, desc[UR4][R14.64] ;  /* 0x000000040e0e7981 */ /* 0x000f26000c1e1100 */
[----:B------:R-:W-:Y:S01]  /*04b0*/  IADD3.X R19, PT, PT, R7, UR9, R19, P0, !PT ;  /* 0x0000000907137c10 */ /* 0x000fe200087fe413 */
[----:B------:R-:W4:Y:S04]  /*04c0*/  LDG.E.U8 R12, desc[UR4][R12.64] ;  /* 0x000000040c0c7981 */ /* 0x000f28000c1e1100 */
[----:B------:R-:W4:Y:S01]  /*04d0*/  LDG.E.U8 R18, desc[UR4][R18.64] ;  /* 0x0000000412127981 */ /* 0x000f22000c1e1100 */
[----:B-----5:R-:W-:-:S02]  /*04e0*/  I2FP.F32.U32 R7, R4 ;  /* 0x0000000400077245 */ /* 0x020fc40000201000 */
[----:B--2---:R-:W-:-:S05]  /*04f0*/  I2FP.F32.U32 R2, R2 ;  /* 0x0000000200027245 */ /* 0x004fca0000201000 */
[----:B------:R-:W-:Y:S01]  /*0500*/  FFMA R2, R2, UR12, RZ ;  /* 0x0000000c02027c23 */ /* 0x000fe200080000ff */
[----:B---3--:R-:W-:-:S03]  /*0510*/  I2FP.F32.U32 R5, R5 ;  /* 0x0000000500057245 */ /* 0x008fc60000201000 */
[----:B------:R-:W-:-:S04]  /*0520*/  FFMA R2, R7, UR13, R2 ;  /* 0x0000000d07027c23 */ /* 0x000fc80008000002 */
[----:B------:R-:W-:Y:S01]  /*0530*/  FFMA R2, R5, UR14, R2 ;  /* 0x0000000e05027c23 */ /* 0x000fe20008000002 */
[----:B----4-:R-:W-:Y:S02]  /*0540*/  I2FP.F32.U32 R7, R16 ;  /* 0x0000001000077245 */ /* 0x010fe40000201000 */
[----:B------:R-:W-:-:S03]  /*0550*/  I2FP.F32.U32 R5, R10 ;  /* 0x0000000a00057245 */ /* 0x000fc60000201000 */
[----:B------:R-:W-:Y:S01]  /*0560*/  FFMA R2, R7, UR15, R2 ;  /* 0x0000000f07027c23 */ /* 0x000fe20008000002 */
[----:B------:R-:W-:-:S03]  /*0570*/  I2FP.F32.U32 R7, R20 ;  /* 0x0000001400077245 */ /* 0x000fc60000201000 */
[----:B------:R-:W-:Y:S01]  /*0580*/  FFMA R2, R5, UR16, R2 ;  /* 0x0000001005027c23 */ /* 0x000fe20008000002 */
[----:B------:R-:W-:-:S03]  /*0590*/  I2FP.F32.U32 R5, R14 ;  /* 0x0000000e00057245 */ /* 0x000fc60000201000 */
[----:B------:R-:W-:Y:S01]  /*05a0*/  FFMA R2, R7, UR17, R2 ;  /* 0x0000001107027c23 */ /* 0x000fe20008000002 */
[----:B------:R-:W-:-:S03]  /*05b0*/  I2FP.F32.U32 R7, R12 ;  /* 0x0000000c00077245 */ /* 0x000fc60000201000 */
[----:B------:R-:W-:Y:S01]  /*05c0*/  FFMA R2, R5, UR18, R2 ;  /* 0x0000001205027c23 */ /* 0x000fe20008000002 */
[----:B------:R-:W-:-:S03]  /*05d0*/  I2FP.F32.U32 R5, R18 ;  /* 0x0000001200057245 */ /* 0x000fc60000201000 */
[----:B------:R-:W-:-:S04]  /*05e0*/  FFMA R2, R7, UR19, R2 ;  /* 0x0000001307027c23 */ /* 0x000fc80008000002 */
[----:B------:R-:W-:-:S05]  /*05f0*/  FFMA R2, R5, UR6, R2 ;  /* 0x0000000605027c23 */ /* 0x000fca0008000002 */
[----:B------:R-:W-:-:S04]  /*0600*/  FSETP.GEU.AND P0, PT, R2, RZ, PT ;  /* 0x000000ff0200720b */ /* 0x000fc80003f0e000 */
[----:B------:R-:W-:-:S04]  /*0610*/  FSEL R2, R2, RZ, P0 ;  /* 0x000000ff02027208 */ /* 0x000fc80000000000 */
[----:B------:R-:W-:Y:S02]  /*0620*/  FMNMX.NAN R2, R2, 255, PT ;  /* 0x437f000002027809 */ /* 0x000fe40003820000 */
[----:B------:R-:W-:-:S03]  /*0630*/  SHF.R.S32.HI R7, RZ, 0x1f, R6 ;  /* 0x0000001fff077819 */ /* 0x000fc60000011406 */
[----:B------:R-:W-:Y:S01]  /*0640*/  FADD R4, R2, 0.5 ;  /* 0x3f00000002047421 */ /* 0x000fe20000000000 */
[----:B------:R-:W-:-:S03]  /*0650*/  IMAD.WIDE.U32 R6, R3, R8, R6 ;  /* 0x0000000803067225 */ /* 0x000fc600078e0006 */
[----:B------:R-:W0:Y:S01]  /*0660*/  F2I.U32.TRUNC.NTZ R5, R4 ;  /* 0x0000000400057305 */ /* 0x000e22000020f000 */
[----:B------:R-:W-:-:S04]  /*0670*/  IADD3 R2, P0, PT, R6, UR10, RZ ;  /* 0x0000000a06027c10 */ /* 0x000fc8000ff1e0ff */
[----:B------:R-:W-:-:S05]  /*0680*/  IADD3.X R3, PT, PT, R0, UR11, R7, P0, !PT ;  /* 0x0000000b00037c10 */ /* 0x000fca00087fe407 */
[----:B0-----:R-:W-:Y:S01]  /*0690*/  STG.E.U8 desc[UR4][R2.64], R5 ;  /* 0x0000000502007986 */ /* 0x001fe2000c101104 */
[----:B------:R-:W-:Y:S05]  /*06a0*/  EXIT ;  /* 0x000000000000794d */ /* 0x000fea0003800000 */
.L_x_0:
[----:B------:R-:W-:-:S00]  /*06b0*/  BRA `(.L_x_0) ;  /* 0xfffffffc00fc7947 */ /* 0x000fc0000383ffff */
[----:B------:R-:W-:-:S00]  /*06c0*/  NOP ;  /* 0x0000000000007918 */ /* 0x000fc00000000000 */
        /* <DEDUP_REMOVED lines=11> */
.L_x_1:


//--------------------- .nv.shared.reserved.0     --------------------------
	.section	.nv.shared.reserved.0,"aw",@nobits
	.weak		__nv_reservedSMEM_offset_0_alias
	.size		__nv_reservedSMEM_offset_0_alias, 0, 64
	.other		__nv_reservedSMEM_offset_0_alias,@"STO_CUDA_RESERVED_SHARED STV_DEFAULT"
__nv_reservedSMEM_offset_0_alias:
	.zero		0
	.zero		64


//--------------------- .nv.constant0._Z18gaussianBlurKernelPKhPhii --------------------------
	.section	.nv.constant0._Z18gaussianBlurKernelPKhPhii,"a",@progbits
	.sectionflags	@""
	.align	4
.nv.constant0._Z18gaussianBlurKernelPKhPhii:
	.zero		920


//--------------------- SYMBOLS --------------------------

	.type		.nv.reservedSmem.offset0,@object
	.size		.nv.reservedSmem.offset0,0x4
